//
// Generated by NVIDIA NVVM Compiler
//
// Compiler Build ID: CL-36424714
// Cuda compilation tools, release 13.0, V13.0.88
// Based on NVVM 20.0.0
//

.version 9.0
.target sm_100
.address_size 64

	// .globl	bitonic_sort
.global .align 4 .u32 THREADS_IN_BLOCK = 1024;

.visible .entry bitonic_sort(
	.param .u64 .ptr .align 1 bitonic_sort_param_0,
	.param .u32 bitonic_sort_param_1
)
{
	.reg .pred 	%p<14>;
	.reg .b32 	%r<40>;
	.reg .b64 	%rd<9>;

	ld.param.u64 	%rd5, [bitonic_sort_param_0];
	ld.param.u32 	%r12, [bitonic_sort_param_1];
	cvta.to.global.u64 	%rd1, %rd5;
	mov.u32 	%r13, %ctaid.x;
	mov.u32 	%r14, %ntid.x;
	mov.u32 	%r15, %tid.x;
	mad.lo.s32 	%r16, %r13, %r14, %r15;
	mov.u32 	%r17, %ctaid.y;
	mov.u32 	%r18, %ntid.y;
	mov.u32 	%r19, %tid.y;
	mad.lo.s32 	%r20, %r17, %r18, %r19;
	mov.u32 	%r21, %nctaid.x;
	mad.lo.s32 	%r1, %r20, %r21, %r16;
	setp.ge.s32 	%p1, %r1, %r12;
	ld.global.u32 	%r22, [THREADS_IN_BLOCK];
	setp.lt.s32 	%p2, %r22, 2;
	or.pred  	%p3, %p1, %p2;
	@%p3 bra 	$L__BB0_13;
	mul.wide.s32 	%rd6, %r1, 4;
	add.s64 	%rd2, %rd1, %rd6;
	mov.b32 	%r38, 2;
$L__BB0_2:
	rem.s32 	%r25, %r1, %r38;
	not.b32 	%r26, %r25;
	add.s32 	%r27, %r38, %r1;
	sub.s32 	%r28, %r27, %r25;
	add.s32 	%r3, %r28, %r26;
	shr.u32 	%r29, %r38, 1;
	setp.ge.s32 	%p4, %r25, %r29;
	setp.ge.s32 	%p5, %r3, %r12;
	or.pred  	%p6, %p4, %p5;
	@%p6 bra 	$L__BB0_5;
	ld.global.u32 	%r4, [%rd2];
	mul.wide.s32 	%rd7, %r3, 4;
	add.s64 	%rd3, %rd1, %rd7;
	ld.global.u32 	%r5, [%rd3];
	setp.ge.s32 	%p7, %r5, %r4;
	@%p7 bra 	$L__BB0_5;
	atom.global.exch.b32 	%r30, [%rd3], %r4;
	atom.global.exch.b32 	%r31, [%rd2], %r5;
$L__BB0_5:
	bar.sync 	0;
	setp.lt.u32 	%p8, %r38, 4;
	@%p8 bra 	$L__BB0_12;
	mov.u32 	%r39, %r38;
$L__BB0_7:
	mov.u32 	%r6, %r39;
	shr.u32 	%r39, %r6, 1;
	rem.s32 	%r32, %r1, %r39;
	shr.u32 	%r8, %r6, 2;
	setp.ge.s32 	%p9, %r32, %r8;
	@%p9 bra 	$L__BB0_11;
	add.s32 	%r33, %r8, %r1;
	setp.ge.s32 	%p10, %r33, %r12;
	@%p10 bra 	$L__BB0_11;
	ld.global.u32 	%r9, [%rd2];
	and.b32  	%r34, %r6, -4;
	cvt.u64.u32 	%rd8, %r34;
	add.s64 	%rd4, %rd2, %rd8;
	ld.global.u32 	%r10, [%rd4];
	setp.ge.s32 	%p11, %r10, %r9;
	@%p11 bra 	$L__BB0_11;
	atom.global.exch.b32 	%r35, [%rd4], %r9;
	atom.global.exch.b32 	%r36, [%rd2], %r10;
$L__BB0_11:
	bar.sync 	0;
	setp.gt.u32 	%p12, %r6, 7;
	@%p12 bra 	$L__BB0_7;
$L__BB0_12:
	bar.sync 	0;
	shl.b32 	%r38, %r38, 1;
	ld.global.u32 	%r37, [THREADS_IN_BLOCK];
	setp.le.s32 	%p13, %r38, %r37;
	@%p13 bra 	$L__BB0_2;
$L__BB0_13:
	ret;

}
	// .globl	bitonic_merge
.visible .entry bitonic_merge(
	.param .u64 .ptr .align 1 bitonic_merge_param_0,
	.param .u32 bitonic_merge_param_1,
	.param .u32 bitonic_merge_param_2
)
{
	.reg .pred 	%p<6>;
	.reg .b32 	%r<22>;
	.reg .b64 	%rd<7>;

	ld.param.u64 	%rd3, [bitonic_merge_param_0];
	ld.param.u32 	%r5, [bitonic_merge_param_1];
	ld.param.u32 	%r6, [bitonic_merge_param_2];
	mov.u32 	%r7, %ctaid.x;
	mov.u32 	%r8, %ntid.x;
	mov.u32 	%r9, %tid.x;
	mov.u32 	%r10, %ctaid.y;
	mov.u32 	%r11, %ntid.y;
	mov.u32 	%r12, %tid.y;
	mad.lo.s32 	%r13, %r10, %r11, %r12;
	mov.u32 	%r14, %nctaid.x;
	mad.lo.s32 	%r15, %r13, %r14, %r7;
	mad.lo.s32 	%r1, %r15, %r8, %r9;
	setp.ge.s32 	%p1, %r1, %r6;
	@%p1 bra 	$L__BB1_4;
	rem.s32 	%r16, %r1, %r5;
	shr.u32 	%r17, %r5, 31;
	add.s32 	%r18, %r5, %r17;
	shr.s32 	%r2, %r18, 1;
	add.s32 	%r19, %r1, %r2;
	setp.ge.s32 	%p2, %r16, %r2;
	setp.ge.s32 	%p3, %r19, %r6;
	or.pred  	%p4, %p2, %p3;
	@%p4 bra 	$L__BB1_4;
	cvta.to.global.u64 	%rd4, %rd3;
	mul.wide.s32 	%rd5, %r1, 4;
	add.s64 	%rd1, %rd4, %rd5;
	ld.global.u32 	%r3, [%rd1];
	mul.wide.s32 	%rd6, %r2, 4;
	add.s64 	%rd2, %rd1, %rd6;
	ld.global.u32 	%r4, [%rd2];
	setp.ge.s32 	%p5, %r4, %r3;
	@%p5 bra 	$L__BB1_4;
	atom.global.exch.b32 	%r20, [%rd2], %r3;
	atom.global.exch.b32 	%r21, [%rd1], %r4;
$L__BB1_4:
	ret;

}
	// .globl	bitonic_triangle_merge
.visible .entry bitonic_triangle_merge(
	.param .u64 .ptr .align 1 bitonic_triangle_merge_param_0,
	.param .u32 bitonic_triangle_merge_param_1,
	.param .u32 bitonic_triangle_merge_param_2
)
{
	.reg .pred 	%p<6>;
	.reg .b32 	%r<25>;
	.reg .b64 	%rd<7>;

	ld.param.u64 	%rd3, [bitonic_triangle_merge_param_0];
	ld.param.u32 	%r5, [bitonic_triangle_merge_param_1];
	ld.param.u32 	%r6, [bitonic_triangle_merge_param_2];
	mov.u32 	%r7, %ctaid.x;
	mov.u32 	%r8, %ntid.x;
	mov.u32 	%r9, %tid.x;
	mov.u32 	%r10, %ctaid.y;
	mov.u32 	%r11, %ntid.y;
	mov.u32 	%r12, %tid.y;
	mad.lo.s32 	%r13, %r10, %r11, %r12;
	mov.u32 	%r14, %nctaid.x;
	mad.lo.s32 	%r15, %r13, %r14, %r7;
	mad.lo.s32 	%r1, %r15, %r8, %r9;
	setp.ge.s32 	%p1, %r1, %r6;
	@%p1 bra 	$L__BB2_4;
	rem.s32 	%r16, %r1, %r5;
	not.b32 	%r17, %r16;
	add.s32 	%r18, %r1, %r5;
	sub.s32 	%r19, %r18, %r16;
	add.s32 	%r2, %r19, %r17;
	shr.u32 	%r20, %r5, 31;
	add.s32 	%r21, %r5, %r20;
	shr.s32 	%r22, %r21, 1;
	setp.ge.s32 	%p2, %r16, %r22;
	setp.ge.s32 	%p3, %r2, %r6;
	or.pred  	%p4, %p2, %p3;
	@%p4 bra 	$L__BB2_4;
	cvta.to.global.u64 	%rd4, %rd3;
	mul.wide.s32 	%rd5, %r1, 4;
	add.s64 	%rd1, %rd4, %rd5;
	ld.global.u32 	%r3, [%rd1];
	mul.wide.s32 	%rd6, %r2, 4;
	add.s64 	%rd2, %rd4, %rd6;
	ld.global.u32 	%r4, [%rd2];
	setp.ge.s32 	%p5, %r4, %r3;
	@%p5 bra 	$L__BB2_4;
	atom.global.exch.b32 	%r23, [%rd2], %r3;
	atom.global.exch.b32 	%r24, [%rd1], %r4;
$L__BB2_4:
	ret;

}


// ===== COMPILED SASS (sm_100) =====

	.target	sm_100

	.elftype	@"ET_EXEC"


//--------------------- .note.nv.tkinfo           --------------------------
	.section	.note.nv.tkinfo,"",@"SHT_NOTE"
	.sectionflags	@"SHF_NOTE_NV_TKINFO"
	.tkinfo
        /*0018*/ 	.word	0x00000002
        /*0030*/ 	.string	""
        /*0030*/ 	.string	"ptxas"
        /*0030*/ 	.string	"Cuda compilation tools, release 13.0, V13.0.88"
        /*0030*/ 	.string	"Build cuda_13.0.r13.0/compiler.36424714_0"
        /*0030*/ 	.string	"-arch sm_100 -m 64 "



//--------------------- .note.nv.cuinfo           --------------------------
	.section	.note.nv.cuinfo,"",@"SHT_NOTE"
	.sectionflags	@"SHF_NOTE_NV_CUINFO"
        /*0018*/ 	.short	0x0002
        /*001a*/ 	.short	0x0064
        /*001c*/ 	.short	0x0082
	.zero		2


//--------------------- .nv.info                  --------------------------
	.section	.nv.info,"",@"SHT_CUDA_INFO"
	.align	4


	//----- nvinfo : EIATTR_REGCOUNT
	.align		4
        /*0000*/ 	.byte	0x04, 0x2f
        /*0002*/ 	.short	(.L_2 - .L_1)
	.align		4
.L_1:
        /*0004*/ 	.word	index@(bitonic_sort)
        /*0008*/ 	.word	0x00000011


	//----- nvinfo : EIATTR_FRAME_SIZE
	.align		4
.L_2:
        /*000c*/ 	.byte	0x04, 0x11
        /*000e*/ 	.short	(.L_4 - .L_3)
	.align		4
.L_3:
        /*0010*/ 	.word	index@(bitonic_sort)
        /*0014*/ 	.word	0x00000000


	//----- nvinfo : EIATTR_REGCOUNT
	.align		4
.L_4:
        /*0018*/ 	.byte	0x04, 0x2f
        /*001a*/ 	.short	(.L_6 - .L_5)
	.align		4
.L_5:
        /*001c*/ 	.word	index@(bitonic_merge)
        /*0020*/ 	.word	0x0000000c


	//----- nvinfo : EIATTR_FRAME_SIZE
	.align		4
.L_6:
        /*0024*/ 	.byte	0x04, 0x11
        /*0026*/ 	.short	(.L_8 - .L_7)
	.align		4
.L_7:
        /*0028*/ 	.word	index@(bitonic_merge)
        /*002c*/ 	.word	0x00000000


	//----- nvinfo : EIATTR_REGCOUNT
	.align		4
.L_8:
        /*0030*/ 	.byte	0x04, 0x2f
        /*0032*/ 	.short	(.L_10 - .L_9)
	.align		4
.L_9:
        /*0034*/ 	.word	index@(bitonic_triangle_merge)
        /*0038*/ 	.word	0x0000000c


	//----- nvinfo : EIATTR_FRAME_SIZE
	.align		4
.L_10:
        /*003c*/ 	.byte	0x04, 0x11
        /*003e*/ 	.short	(.L_12 - .L_11)
	.align		4
.L_11:
        /*0040*/ 	.word	index@(bitonic_triangle_merge)
        /*0044*/ 	.word	0x00000000


	//----- nvinfo : EIATTR_MIN_STACK_SIZE
	.align		4
.L_12:
        /*0048*/ 	.byte	0x04, 0x12
        /*004a*/ 	.short	(.L_14 - .L_13)
	.align		4
.L_13:
        /*004c*/ 	.word	index@(bitonic_triangle_merge)
        /*0050*/ 	.word	0x00000000


	//----- nvinfo : EIATTR_MIN_STACK_SIZE
	.align		4
.L_14:
        /*0054*/ 	.byte	0x04, 0x12
        /*0056*/ 	.short	(.L_16 - .L_15)
	.align		4
.L_15:
        /*0058*/ 	.word	index@(bitonic_merge)
        /*005c*/ 	.word	0x00000000


	//----- nvinfo : EIATTR_MIN_STACK_SIZE
	.align		4
.L_16:
        /*0060*/ 	.byte	0x04, 0x12
        /*0062*/ 	.short	(.L_18 - .L_17)
	.align		4
.L_17:
        /*0064*/ 	.word	index@(bitonic_sort)
        /*0068*/ 	.word	0x00000000
.L_18:


//--------------------- .nv.compat                --------------------------
	.section	.nv.compat,"",@"SHT_CUDA_COMPAT_INFO"
	.align	4
        /*0000*/ 	.byte	0x02, 0x09, 0x00, 0x00, 0x02, 0x02, 0x01, 0x00, 0x02, 0x05, 0x05, 0x00, 0x03, 0x07, 0x01, 0x01
        /*0010*/ 	.byte	0x02, 0x03, 0x00, 0x00, 0x02, 0x06, 0x01, 0x00, 0x04, 0x0b, 0x08, 0x00, 0x09, 0x00, 0x00, 0x00
        /*0020*/ 	.byte	0x00, 0x00, 0x00, 0x00


//--------------------- .nv.info.bitonic_triangle_merge --------------------------
	.section	.nv.info.bitonic_triangle_merge,"",@"SHT_CUDA_INFO"
	.sectionflags	@""
	.align	4


	//----- nvinfo : EIATTR_CUDA_API_VERSION
	.align		4
        /*0000*/ 	.byte	0x04, 0x37
        /*0002*/ 	.short	(.L_20 - .L_19)
.L_19:
        /*0004*/ 	.word	0x00000082


	//----- nvinfo : EIATTR_KPARAM_INFO
	.align		4
.L_20:
        /*0008*/ 	.byte	0x04, 0x17
        /*000a*/ 	.short	(.L_22 - .L_21)
.L_21:
        /*000c*/ 	.word	0x00000000
        /*0010*/ 	.short	0x0002
        /*0012*/ 	.short	0x000c
        /*0014*/ 	.byte	0x00, 0xf0, 0x11, 0x00


	//----- nvinfo : EIATTR_KPARAM_INFO
	.align		4
.L_22:
        /*0018*/ 	.byte	0x04, 0x17
        /*001a*/ 	.short	(.L_24 - .L_23)
.L_23:
        /*001c*/ 	.word	0x00000000
        /*0020*/ 	.short	0x0001
        /*0022*/ 	.short	0x0008
        /*0024*/ 	.byte	0x00, 0xf0, 0x11, 0x00


	//----- nvinfo : EIATTR_KPARAM_INFO
	.align		4
.L_24:
        /*0028*/ 	.byte	0x04, 0x17
        /*002a*/ 	.short	(.L_26 - .L_25)
.L_25:
        /*002c*/ 	.word	0x00000000
        /*0030*/ 	.short	0x0000
        /*0032*/ 	.short	0x0000
        /*0034*/ 	.byte	0x00, 0xf5, 0x21, 0x00


	//----- nvinfo : EIATTR_SPARSE_MMA_MASK
	.align		4
.L_26:
        /*0038*/ 	.byte	0x03, 0x50
        /*003a*/ 	.short	0x0000


	//----- nvinfo : EIATTR_MAXREG_COUNT
	.align		4
        /*003c*/ 	.byte	0x03, 0x1b
        /*003e*/ 	.short	0x00ff


	//----- nvinfo : EIATTR_MERCURY_ISA_VERSION
	.align		4
        /*0040*/ 	.byte	0x03, 0x5f
        /*0042*/ 	.short	0x0101


	//----- nvinfo : EIATTR_VRC_CTA_INIT_COUNT
	.align		4
        /*0044*/ 	.byte	0x02, 0x4a
	.zero		1
	.zero		1


	//----- nvinfo : EIATTR_EXIT_INSTR_OFFSETS
	.align		4
        /*0048*/ 	.byte	0x04, 0x1c
        /*004a*/ 	.short	(.L_28 - .L_27)


	//   ....[0]....
.L_27:
        /*004c*/ 	.word	0x000000d0


	//   ....[1]....
        /*0050*/ 	.word	0x000002b0


	//   ....[2]....
        /*0054*/ 	.word	0x00000330


	//   ....[3]....
        /*0058*/ 	.word	0x00000360


	//----- nvinfo : EIATTR_CBANK_PARAM_SIZE
	.align		4
.L_28:
        /*005c*/ 	.byte	0x03, 0x19
        /*005e*/ 	.short	0x0010


	//----- nvinfo : EIATTR_PARAM_CBANK
	.align		4
        /*0060*/ 	.byte	0x04, 0x0a
        /*0062*/ 	.short	(.L_30 - .L_29)
	.align		4
.L_29:
        /*0064*/ 	.word	index@(.nv.constant0.bitonic_triangle_merge)
        /*0068*/ 	.short	0x0380
        /*006a*/ 	.short	0x0010


	//----- nvinfo : EIATTR_SW_WAR
	.align		4
.L_30:
        /*006c*/ 	.byte	0x04, 0x36
        /*006e*/ 	.short	(.L_32 - .L_31)
.L_31:
        /*0070*/ 	.word	0x00000008
.L_32:


//--------------------- .nv.info.bitonic_merge    --------------------------
	.section	.nv.info.bitonic_merge,"",@"SHT_CUDA_INFO"
	.sectionflags	@""
	.align	4


	//----- nvinfo : EIATTR_CUDA_API_VERSION
	.align		4
        /*0000*/ 	.byte	0x04, 0x37
        /*0002*/ 	.short	(.L_34 - .L_33)
.L_33:
        /*0004*/ 	.word	0x00000082


	//----- nvinfo : EIATTR_KPARAM_INFO
	.align		4
.L_34:
        /*0008*/ 	.byte	0x04, 0x17
        /*000a*/ 	.short	(.L_36 - .L_35)
.L_35:
        /*000c*/ 	.word	0x00000000
        /*0010*/ 	.short	0x0002
        /*0012*/ 	.short	0x000c
        /*0014*/ 	.byte	0x00, 0xf0, 0x11, 0x00


	//----- nvinfo : EIATTR_KPARAM_INFO
	.align		4
.L_36:
        /*0018*/ 	.byte	0x04, 0x17
        /*001a*/ 	.short	(.L_38 - .L_37)
.L_37:
        /*001c*/ 	.word	0x00000000
        /*0020*/ 	.short	0x0001
        /*0022*/ 	.short	0x0008
        /*0024*/ 	.byte	0x00, 0xf0, 0x11, 0x00


	//----- nvinfo : EIATTR_KPARAM_INFO
	.align		4
.L_38:
        /*0028*/ 	.byte	0x04, 0x17
        /*002a*/ 	.short	(.L_40 - .L_39)
.L_39:
        /*002c*/ 	.word	0x00000000
        /*0030*/ 	.short	0x0000
        /*0032*/ 	.short	0x0000
        /*0034*/ 	.byte	0x00, 0xf5, 0x21, 0x00


	//----- nvinfo : EIATTR_SPARSE_MMA_MASK
	.align		4
.L_40:
        /*0038*/ 	.byte	0x03, 0x50
        /*003a*/ 	.short	0x0000


	//----- nvinfo : EIATTR_MAXREG_COUNT
	.align		4
        /*003c*/ 	.byte	0x03, 0x1b
        /*003e*/ 	.short	0x00ff


	//----- nvinfo : EIATTR_MERCURY_ISA_VERSION
	.align		4
        /*0040*/ 	.byte	0x03, 0x5f
        /*0042*/ 	.short	0x0101


	//----- nvinfo : EIATTR_VRC_CTA_INIT_COUNT
	.align		4
        /*0044*/ 	.byte	0x02, 0x4a
	.zero		1
	.zero		1


	//----- nvinfo : EIATTR_EXIT_INSTR_OFFSETS
	.align		4
        /*0048*/ 	.byte	0x04, 0x1c
        /*004a*/ 	.short	(.L_42 - .L_41)


	//   ....[0]....
.L_41:
        /*004c*/ 	.word	0x000000d0


	//   ....[1]....
        /*0050*/ 	.word	0x00000290


	//   ....[2]....
        /*0054*/ 	.word	0x00000310


	//   ....[3]....
        /*0058*/ 	.word	0x00000340


	//----- nvinfo : EIATTR_CBANK_PARAM_SIZE
	.align		4
.L_42:
        /*005c*/ 	.byte	0x03, 0x19
        /*005e*/ 	.short	0x0010


	//----- nvinfo : EIATTR_PARAM_CBANK
	.align		4
        /*0060*/ 	.byte	0x04, 0x0a
        /*0062*/ 	.short	(.L_44 - .L_43)
	.align		4
.L_43:
        /*0064*/ 	.word	index@(.nv.constant0.bitonic_merge)
        /*0068*/ 	.short	0x0380
        /*006a*/ 	.short	0x0010


	//----- nvinfo : EIATTR_SW_WAR
	.align		4
.L_44:
        /*006c*/ 	.byte	0x04, 0x36
        /*006e*/ 	.short	(.L_46 - .L_45)
.L_45:
        /*0070*/ 	.word	0x00000008
.L_46:


//--------------------- .nv.info.bitonic_sort     --------------------------
	.section	.nv.info.bitonic_sort,"",@"SHT_CUDA_INFO"
	.sectionflags	@""
	.align	4


	//----- nvinfo : EIATTR_CUDA_API_VERSION
	.align		4
        /*0000*/ 	.byte	0x04, 0x37
        /*0002*/ 	.short	(.L_48 - .L_47)
.L_47:
        /*0004*/ 	.word	0x00000082


	//----- nvinfo : EIATTR_KPARAM_INFO
	.align		4
.L_48:
        /*0008*/ 	.byte	0x04, 0x17
        /*000a*/ 	.short	(.L_50 - .L_49)
.L_49:
        /*000c*/ 	.word	0x00000000
        /*0010*/ 	.short	0x0001
        /*0012*/ 	.short	0x0008
        /*0014*/ 	.byte	0x00, 0xf0, 0x11, 0x00


	//----- nvinfo : EIATTR_KPARAM_INFO
	.align		4
.L_50:
        /*0018*/ 	.byte	0x04, 0x17
        /*001a*/ 	.short	(.L_52 - .L_51)
.L_51:
        /*001c*/ 	.word	0x00000000
        /*0020*/ 	.short	0x0000
        /*0022*/ 	.short	0x0000
        /*0024*/ 	.byte	0x00, 0xf5, 0x21, 0x00


	//----- nvinfo : EIATTR_SPARSE_MMA_MASK
	.align		4
.L_52:
        /*0028*/ 	.byte	0x03, 0x50
        /*002a*/ 	.short	0x0000


	//----- nvinfo : EIATTR_MAXREG_COUNT
	.align		4
        /*002c*/ 	.byte	0x03, 0x1b
        /*002e*/ 	.short	0x00ff


	//----- nvinfo : EIATTR_NUM_BARRIERS
	.align		4
        /*0030*/ 	.byte	0x02, 0x4c
        /*0032*/ 	.byte	0x01
	.zero		1


	//----- nvinfo : EIATTR_MERCURY_ISA_VERSION
	.align		4
        /*0034*/ 	.byte	0x03, 0x5f
        /*0036*/ 	.short	0x0101


	//----- nvinfo : EIATTR_VRC_CTA_INIT_COUNT
	.align		4
        /*0038*/ 	.byte	0x02, 0x4a
	.zero		1
	.zero		1


	//----- nvinfo : EIATTR_EXIT_INSTR_OFFSETS
	.align		4
        /*003c*/ 	.byte	0x04, 0x1c
        /*003e*/ 	.short	(.L_54 - .L_53)


	//   ....[0]....
.L_53:
        /*0040*/ 	.word	0x00000110


	//   ....[1]....
        /*0044*/ 	.word	0x00000740


	//----- nvinfo : EIATTR_CRS_STACK_SIZE
	.align		4
.L_54:
        /*0048*/ 	.byte	0x04, 0x1e
        /*004a*/ 	.short	(.L_56 - .L_55)
.L_55:
        /*004c*/ 	.word	0x00000000


	//----- nvinfo : EIATTR_CBANK_PARAM_SIZE
	.align		4
.L_56:
        /*0050*/ 	.byte	0x03, 0x19
        /*0052*/ 	.short	0x000c


	//----- nvinfo : EIATTR_PARAM_CBANK
	.align		4
        /*0054*/ 	.byte	0x04, 0x0a
        /*0056*/ 	.short	(.L_58 - .L_57)
	.align		4
.L_57:
        /*0058*/ 	.word	index@(.nv.constant0.bitonic_sort)
        /*005c*/ 	.short	0x0380
        /*005e*/ 	.short	0x000c


	//----- nvinfo : EIATTR_SW_WAR
	.align		4
.L_58:
        /*0060*/ 	.byte	0x04, 0x36
        /*0062*/ 	.short	(.L_60 - .L_59)
.L_59:
        /*0064*/ 	.word	0x00000008
.L_60:


//--------------------- .nv.callgraph             --------------------------
	.section	.nv.callgraph,"",@"SHT_CUDA_CALLGRAPH"
	.align	4
	.sectionentsize	8
	.align		4
        /*0000*/ 	.word	0x00000000
	.align		4
        /*0004*/ 	.word	0xffffffff
	.align		4
        /*0008*/ 	.word	0x00000000
	.align		4
        /*000c*/ 	.word	0xfffffffe
	.align		4
        /*0010*/ 	.word	0x00000000
	.align		4
        /*0014*/ 	.word	0xfffffffd
	.align		4
        /*0018*/ 	.word	0x00000000
	.align		4
        /*001c*/ 	.word	0xfffffffc


//--------------------- .nv.constant4             --------------------------
	.section	.nv.constant4,"a",@progbits
	.align	8
	.align		8
.nv.constant4:
        /*0000*/ 	.dword	THREADS_IN_BLOCK


//--------------------- .text.bitonic_triangle_merge --------------------------
	.section	.text.bitonic_triangle_merge,"ax",@progbits
	.align	128
        .global         bitonic_triangle_merge
        .type           bitonic_triangle_merge,@function
        .size           bitonic_triangle_merge,(.L_x_10 - bitonic_triangle_merge)
        .other          bitonic_triangle_merge,@"STO_CUDA_ENTRY STV_DEFAULT"
bitonic_triangle_merge:
.text.bitonic_triangle_merge:
[----:B------:R-:W-:Y:S01]  /*0000*/  LDC R1, c[0x0][0x37c] ;  /* 0x0000df00ff017b82 */ /* 0x000fe20000000800 */
[----:B------:R-:W0:Y:S01]  /*0010*/  S2R R3, SR_TID.Y ;  /* 0x0000000000037919 */ /* 0x000e220000002200 */
[----:B------:R-:W1:Y:S06]  /*0020*/  LDCU UR5, c[0x0][0x360] ;  /* 0x00006c00ff0577ac */ /* 0x000e6c0008000800 */
[----:B------:R-:W0:Y:S01]  /*0030*/  S2UR UR6, SR_CTAID.Y ;  /* 0x00000000000679c3 */ /* 0x000e220000002600 */
[----:B------:R-:W1:Y:S01]  /*0040*/  S2R R7, SR_TID.X ;  /* 0x0000000000077919 */ /* 0x000e620000002100 */
[----:B------:R-:W2:Y:S06]  /*0050*/  LDCU UR7, c[0x0][0x38c] ;  /* 0x00007180ff0777ac */ /* 0x000eac0008000800 */
[----:B------:R-:W0:Y:S08]  /*0060*/  LDC R0, c[0x0][0x364] ;  /* 0x0000d900ff007b82 */ /* 0x000e300000000800 */
[----:B------:R-:W3:Y:S08]  /*0070*/  S2UR UR4, SR_CTAID.X ;  /* 0x00000000000479c3 */ /* 0x000ef00000002500 */
[----:B------:R-:W3:Y:S01]  /*0080*/  LDC R5, c[0x0][0x370] ;  /* 0x0000dc00ff057b82 */ /* 0x000ee20000000800 */
[----:B0-----:R-:W-:-:S04]  /*0090*/  IMAD R0, R0, UR6, R3 ;  /* 0x0000000600007c24 */ /* 0x001fc8000f8e0203 */
[----:B---3--:R-:W-:-:S04]  /*00a0*/  IMAD R0, R0, R5, UR4 ;  /* 0x0000000400007e24 */ /* 0x008fc8000f8e0205 */
[----:B-1----:R-:W-:-:S05]  /*00b0*/  IMAD R7, R0, UR5, R7 ;  /* 0x0000000500077c24 */ /* 0x002fca000f8e0207 */
[----:B--2---:R-:W-:-:S13]  /*00c0*/  ISETP.GE.AND P0, PT, R7, UR7, PT ;  /* 0x0000000707007c0c */ /* 0x004fda000bf06270 */
[----:B------:R-:W-:Y:S05]  /*00d0*/  @P0 EXIT ;  /* 0x000000000000094d */ /* 0x000fea0003800000 */
[----:B------:R-:W0:Y:S01]  /*00e0*/  LDC R4, c[0x0][0x388] ;  /* 0x0000e200ff047b82 */ /* 0x000e220000000800 */
[----:B------:R-:W-:Y:S02]  /*00f0*/  ISETP.GE.AND P2, PT, R7, RZ, PT ;  /* 0x000000ff0700720c */ /* 0x000fe40003f46270 */
[----:B0-----:R-:W-:-:S04]  /*0100*/  IABS R5, R4 ;  /* 0x0000000400057213 */ /* 0x001fc80000000000 */
[----:B------:R-:W0:Y:S08]  /*0110*/  I2F.RP R0, R5 ;  /* 0x0000000500007306 */ /* 0x000e300000209400 */
[----:B0-----:R-:W0:Y:S02]  /*0120*/  MUFU.RCP R0, R0 ;  /* 0x0000000000007308 */ /* 0x001e240000001000 */
[----:B0-----:R-:W-:-:S06]  /*0130*/  VIADD R2, R0, 0xffffffe ;  /* 0x0ffffffe00027836 */ /* 0x001fcc0000000000 */
[----:B------:R0:W1:Y:S02]  /*0140*/  F2I.FTZ.U32.TRUNC.NTZ R3, R2 ;  /* 0x0000000200037305 */ /* 0x000064000021f000 */
[----:B0-----:R-:W-:Y:S02]  /*0150*/  IMAD.MOV.U32 R2, RZ, RZ, RZ ;  /* 0x000000ffff027224 */ /* 0x001fe400078e00ff */
[----:B-1----:R-:W-:-:S04]  /*0160*/  IMAD.MOV R6, RZ, RZ, -R3 ;  /* 0x000000ffff067224 */ /* 0x002fc800078e0a03 */
[----:B------:R-:W-:Y:S01]  /*0170*/  IMAD R9, R6, R5, RZ ;  /* 0x0000000506097224 */ /* 0x000fe200078e02ff */
[----:B------:R-:W-:-:S03]  /*0180*/  IABS R6, R7 ;  /* 0x0000000700067213 */ /* 0x000fc60000000000 */
[----:B------:R-:W-:-:S06]  /*0190*/  IMAD.HI.U32 R3, R3, R9, R2 ;  /* 0x0000000903037227 */ /* 0x000fcc00078e0002 */
[----:B------:R-:W-:-:S04]  /*01a0*/  IMAD.HI.U32 R3, R3, R6, RZ ;  /* 0x0000000603037227 */ /* 0x000fc800078e00ff */
[----:B------:R-:W-:-:S04]  /*01b0*/  IMAD.MOV R3, RZ, RZ, -R3 ;  /* 0x000000ffff037224 */ /* 0x000fc800078e0a03 */
[----:B------:R-:W-:-:S05]  /*01c0*/  IMAD R0, R5, R3, R6 ;  /* 0x0000000305007224 */ /* 0x000fca00078e0206 */
[----:B------:R-:W-:-:S13]  /*01d0*/  ISETP.GT.U32.AND P0, PT, R5, R0, PT ;  /* 0x000000000500720c */ /* 0x000fda0003f04070 */
[----:B------:R-:W-:Y:S02]  /*01e0*/  @!P0 IADD3 R0, PT, PT, R0, -R5, RZ ;  /* 0x8000000500008210 */ /* 0x000fe40007ffe0ff */
[----:B------:R-:W-:Y:S02]  /*01f0*/  ISETP.NE.AND P0, PT, R4, RZ, PT ;  /* 0x000000ff0400720c */ /* 0x000fe40003f05270 */
[----:B------:R-:W-:-:S13]  /*0200*/  ISETP.GT.U32.AND P1, PT, R5, R0, PT ;  /* 0x000000000500720c */ /* 0x000fda0003f24070 */
[----:B------:R-:W-:-:S04]  /*0210*/  @!P1 IMAD.IADD R0, R0, 0x1, -R5 ;  /* 0x0000000100009824 */ /* 0x000fc800078e0a05 */
[----:B------:R-:W-:Y:S01]  /*0220*/  @!P2 IMAD.MOV R0, RZ, RZ, -R0 ;  /* 0x000000ffff00a224 */ /* 0x000fe200078e0a00 */
[----:B------:R-:W-:-:S04]  /*0230*/  @!P0 LOP3.LUT R0, RZ, R4, RZ, 0x33, !PT ;  /* 0x00000004ff008212 */ /* 0x000fc800078e33ff */
[----:B------:R-:W-:Y:S02]  /*0240*/  LOP3.LUT R2, RZ, R0, RZ, 0x33, !PT ;  /* 0x00000000ff027212 */ /* 0x000fe400078e33ff */
[-C--:B------:R-:W-:Y:S02]  /*0250*/  IADD3 R3, PT, PT, -R0, R4.reuse, R7 ;  /* 0x0000000400037210 */ /* 0x080fe40007ffe107 */
[----:B------:R-:W-:Y:S02]  /*0260*/  LEA.HI R4, R4, R4, RZ, 0x1 ;  /* 0x0000000404047211 */ /* 0x000fe400078f08ff */
[----:B------:R-:W-:Y:S02]  /*0270*/  IADD3 R9, PT, PT, R2, R3, RZ ;  /* 0x0000000302097210 */ /* 0x000fe40007ffe0ff */
[----:B------:R-:W-:Y:S02]  /*0280*/  SHF.R.S32.HI R3, RZ, 0x1, R4 ;  /* 0x00000001ff037819 */ /* 0x000fe40000011404 */
[----:B------:R-:W-:-:S04]  /*0290*/  ISETP.GE.AND P0, PT, R9, UR7, PT ;  /* 0x0000000709007c0c */ /* 0x000fc8000bf06270 */
[----:B------:R-:W-:-:S13]  /*02a0*/  ISETP.GE.OR P0, PT, R0, R3, P0 ;  /* 0x000000030000720c */ /* 0x000fda0000706670 */
[----:B------:R-:W-:Y:S05]  /*02b0*/  @P0 EXIT ;  /* 0x000000000000094d */ /* 0x000fea0003800000 */
[----:B------:R-:W0:Y:S01]  /*02c0*/  LDC.64 R4, c[0x0][0x380] ;  /* 0x0000e000ff047b82 */ /* 0x000e220000000a00 */
[----:B------:R-:W1:Y:S01]  /*02d0*/  LDCU.64 UR4, c[0x0][0x358] ;  /* 0x00006b00ff0477ac */ /* 0x000e620008000a00 */
[----:B0-----:R-:W-:-:S04]  /*02e0*/  IMAD.WIDE R2, R7, 0x4, R4 ;  /* 0x0000000407027825 */ /* 0x001fc800078e0204 */
[----:B------:R-:W-:Y:S01]  /*02f0*/  IMAD.WIDE R4, R9, 0x4, R4 ;  /* 0x0000000409047825 */ /* 0x000fe200078e0204 */
[----:B-1----:R-:W2:Y:S04]  /*0300*/  LDG.E R7, desc[UR4][R2.64] ;  /* 0x0000000402077981 */ /* 0x002ea8000c1e1900 */
[----:B------:R-:W2:Y:S02]  /*0310*/  LDG.E R0, desc[UR4][R4.64] ;  /* 0x0000000404007981 */ /* 0x000ea4000c1e1900 */
[----:B--2---:R-:W-:-:S13]  /*0320*/  ISETP.GE.AND P0, PT, R0, R7, PT ;  /* 0x000000070000720c */ /* 0x004fda0003f06270 */
[----:B------:R-:W-:Y:S05]  /*0330*/  @P0 EXIT ;  /* 0x000000000000094d */ /* 0x000fea0003800000 */
[----:B------:R-:W-:Y:S04]  /*0340*/  ATOMG.E.EXCH.STRONG.GPU PT, RZ, desc[UR4][R4.64], R7 ;  /* 0x8000000704ff79a8 */ /* 0x000fe8000c1ef104 */
[----:B------:R-:W-:Y:S01]  /*0350*/  ATOMG.E.EXCH.STRONG.GPU PT, RZ, desc[UR4][R2.64], R0 ;  /* 0x8000000002ff79a8 */ /* 0x000fe2000c1ef104 */
[----:B------:R-:W-:Y:S05]  /*0360*/  EXIT ;  /* 0x000000000000794d */ /* 0x000fea0003800000 */
.L_x_0:
[----:B------:R-:W-:-:S00]  /*0370*/  BRA `(.L_x_0) ;  /* 0xfffffffc00fc7947 */ /* 0x000fc0000383ffff */
[----:B------:R-:W-:-:S00]  /*0380*/  NOP ;  /* 0x0000000000007918 */ /* 0x000fc00000000000 */
[----:B------:R-:W-:-:S00]  /*0390*/  NOP ;  /* 0x0000000000007918 */ /* 0x000fc00000000000 */
[----:B------:R-:W-:-:S00]  /*03a0*/  NOP ;  /* 0x0000000000007918 */ /* 0x000fc00000000000 */
[----:B------:R-:W-:-:S00]  /*03b0*/  NOP ;  /* 0x0000000000007918 */ /* 0x000fc00000000000 */
[----:B------:R-:W-:-:S00]  /*03c0*/  NOP ;  /* 0x0000000000007918 */ /* 0x000fc00000000000 */
[----:B------:R-:W-:-:S00]  /*03d0*/  NOP ;  /* 0x0000000000007918 */ /* 0x000fc00000000000 */
[----:B------:R-:W-:-:S00]  /*03e0*/  NOP ;  /* 0x0000000000007918 */ /* 0x000fc00000000000 */
[----:B------:R-:W-:-:S00]  /*03f0*/  NOP ;  /* 0x0000000000007918 */ /* 0x000fc00000000000 */
.L_x_10:


//--------------------- .text.bitonic_merge       --------------------------
	.section	.text.bitonic_merge,"ax",@progbits
	.align	128
        .global         bitonic_merge
        .type           bitonic_merge,@function
        .size           bitonic_merge,(.L_x_11 - bitonic_merge)
        .other          bitonic_merge,@"STO_CUDA_ENTRY STV_DEFAULT"
bitonic_merge:
.text.bitonic_merge:
        /* <DEDUP_REMOVED lines=16> */
[----:B0-----:R-:W-:Y:S02]  /*0100*/  IABS R7, R6 ;  /* 0x0000000600077213 */ /* 0x001fe40000000000 */
[----:B------:R-:W-:Y:S02]  /*0110*/  ISETP.NE.AND P1, PT, R6, RZ, PT ;  /* 0x000000ff0600720c */ /* 0x000fe40003f25270 */
[----:B------:R-:W0:Y:S08]  /*0120*/  I2F.RP R0, R7 ;  /* 0x0000000700007306 */ /* 0x000e300000209400 */
[----:B0-----:R-:W0:Y:S02]  /*0130*/  MUFU.RCP R0, R0 ;  /* 0x0000000000007308 */ /* 0x001e240000001000 */
[----:B0-----:R-:W-:-:S06]  /*0140*/  VIADD R2, R0, 0xffffffe ;  /* 0x0ffffffe00027836 */ /* 0x001fcc0000000000 */
[----:B------:R0:W1:Y:S02]  /*0150*/  F2I.FTZ.U32.TRUNC.NTZ R3, R2 ;  /* 0x0000000200037305 */ /* 0x000064000021f000 */
[----:B0-----:R-:W-:Y:S02]  /*0160*/  HFMA2 R2, -RZ, RZ, 0, 0 ;  /* 0x00000000ff027431 */ /* 0x001fe400000001ff */
[----:B-1----:R-:W-:-:S04]  /*0170*/  IMAD.MOV R4, RZ, RZ, -R3 ;  /* 0x000000ffff047224 */ /* 0x002fc800078e0a03 */
[----:B------:R-:W-:Y:S01]  /*0180*/  IMAD R9, R4, R7, RZ ;  /* 0x0000000704097224 */ /* 0x000fe200078e02ff */
[----:B------:R-:W-:-:S03]  /*0190*/  IABS R4, R5 ;  /* 0x0000000500047213 */ /* 0x000fc60000000000 */
[----:B------:R-:W-:Y:S01]  /*01a0*/  IMAD.HI.U32 R3, R3, R9, R2 ;  /* 0x0000000903037227 */ /* 0x000fe200078e0002 */
[----:B------:R-:W-:-:S05]  /*01b0*/  LEA.HI R2, R6, R6, RZ, 0x1 ;  /* 0x0000000606027211 */ /* 0x000fca00078f08ff */
[----:B------:R-:W-:-:S04]  /*01c0*/  IMAD.HI.U32 R3, R3, R4, RZ ;  /* 0x0000000403037227 */ /* 0x000fc800078e00ff */
[----:B------:R-:W-:-:S04]  /*01d0*/  IMAD.MOV R3, RZ, RZ, -R3 ;  /* 0x000000ffff037224 */ /* 0x000fc800078e0a03 */
[----:B------:R-:W-:-:S05]  /*01e0*/  IMAD R0, R7, R3, R4 ;  /* 0x0000000307007224 */ /* 0x000fca00078e0204 */
[----:B------:R-:W-:-:S13]  /*01f0*/  ISETP.GT.U32.AND P0, PT, R7, R0, PT ;  /* 0x000000000700720c */ /* 0x000fda0003f04070 */
[----:B------:R-:W-:-:S05]  /*0200*/  @!P0 IMAD.IADD R0, R0, 0x1, -R7 ;  /* 0x0000000100008824 */ /* 0x000fca00078e0a07 */
[----:B------:R-:W-:-:S13]  /*0210*/  ISETP.GT.U32.AND P0, PT, R7, R0, PT ;  /* 0x000000000700720c */ /* 0x000fda0003f04070 */
[----:B------:R-:W-:Y:S02]  /*0220*/  @!P0 IADD3 R0, PT, PT, R0, -R7, RZ ;  /* 0x8000000700008210 */ /* 0x000fe40007ffe0ff */
[----:B------:R-:W-:Y:S02]  /*0230*/  SHF.R.S32.HI R7, RZ, 0x1, R2 ;  /* 0x00000001ff077819 */ /* 0x000fe40000011402 */
[----:B------:R-:W-:Y:S02]  /*0240*/  @!P2 IADD3 R0, PT, PT, -R0, RZ, RZ ;  /* 0x000000ff0000a210 */ /* 0x000fe40007ffe1ff */
[----:B------:R-:W-:Y:S01]  /*0250*/  @!P1 LOP3.LUT R0, RZ, R6, RZ, 0x33, !PT ;  /* 0x00000006ff009212 */ /* 0x000fe200078e33ff */
[----:B------:R-:W-:-:S05]  /*0260*/  IMAD.IADD R2, R5, 0x1, R7 ;  /* 0x0000000105027824 */ /* 0x000fca00078e0207 */
[----:B------:R-:W-:-:S04]  /*0270*/  ISETP.GE.AND P0, PT, R2, UR7, PT ;  /* 0x0000000702007c0c */ /* 0x000fc8000bf06270 */
[----:B------:R-:W-:-:S13]  /*0280*/  ISETP.GE.OR P0, PT, R0, R7, P0 ;  /* 0x000000070000720c */ /* 0x000fda0000706670 */
[----:B------:R-:W-:Y:S05]  /*0290*/  @P0 EXIT ;  /* 0x000000000000094d */ /* 0x000fea0003800000 */
[----:B------:R-:W0:Y:S01]  /*02a0*/  LDC.64 R2, c[0x0][0x380] ;  /* 0x0000e000ff027b82 */ /* 0x000e220000000a00 */
[----:B------:R-:W1:Y:S01]  /*02b0*/  LDCU.64 UR4, c[0x0][0x358] ;  /* 0x00006b00ff0477ac */ /* 0x000e620008000a00 */
[----:B0-----:R-:W-:-:S04]  /*02c0*/  IMAD.WIDE R2, R5, 0x4, R2 ;  /* 0x0000000405027825 */ /* 0x001fc800078e0202 */
[----:B------:R-:W-:Y:S02]  /*02d0*/  IMAD.WIDE R4, R7, 0x4, R2 ;  /* 0x0000000407047825 */ /* 0x000fe400078e0202 */
[----:B-1----:R-:W2:Y:S04]  /*02e0*/  LDG.E R7, desc[UR4][R2.64] ;  /* 0x0000000402077981 */ /* 0x002ea8000c1e1900 */
[----:B------:R-:W2:Y:S02]  /*02f0*/  LDG.E R0, desc[UR4][R4.64] ;  /* 0x0000000404007981 */ /* 0x000ea4000c1e1900 */
[----:B--2---:R-:W-:-:S13]  /*0300*/  ISETP.GE.AND P0, PT, R0, R7, PT ;  /* 0x000000070000720c */ /* 0x004fda0003f06270 */
[----:B------:R-:W-:Y:S05]  /*0310*/  @P0 EXIT ;  /* 0x000000000000094d */ /* 0x000fea0003800000 */
[----:B------:R-:W-:Y:S04]  /*0320*/  ATOMG.E.EXCH.STRONG.GPU PT, RZ, desc[UR4][R4.64], R7 ;  /* 0x8000000704ff79a8 */ /* 0x000fe8000c1ef104 */
[----:B------:R-:W-:Y:S01]  /*0330*/  ATOMG.E.EXCH.STRONG.GPU PT, RZ, desc[UR4][R2.64], R0 ;  /* 0x8000000002ff79a8 */ /* 0x000fe2000c1ef104 */
[----:B------:R-:W-:Y:S05]  /*0340*/  EXIT ;  /* 0x000000000000794d */ /* 0x000fea0003800000 */
.L_x_1:
        /* <DEDUP_REMOVED lines=11> */
.L_x_11:


//--------------------- .text.bitonic_sort        --------------------------
	.section	.text.bitonic_sort,"ax",@progbits
	.align	128
        .global         bitonic_sort
        .type           bitonic_sort,@function
        .size           bitonic_sort,(.L_x_12 - bitonic_sort)
        .other          bitonic_sort,@"STO_CUDA_ENTRY STV_DEFAULT"
bitonic_sort:
.text.bitonic_sort:
[----:B------:R-:W-:Y:S08]  /*0000*/  LDC R1, c[0x0][0x37c] ;  /* 0x0000df00ff017b82 */ /* 0x000ff00000000800 */
[----:B------:R-:W0:Y:S01]  /*0010*/  LDC.64 R2, c[0x4][RZ] ;  /* 0x01000000ff027b82 */ /* 0x000e220000000a00 */
[----:B------:R-:W0:Y:S01]  /*0020*/  LDCU.64 UR4, c[0x0][0x358] ;  /* 0x00006b00ff0477ac */ /* 0x000e220008000a00 */
[----:B------:R-:W1:Y:S01]  /*0030*/  S2R R5, SR_TID.X ;  /* 0x0000000000057919 */ /* 0x000e620000002100 */
[----:B------:R-:W2:Y:S01]  /*0040*/  LDCU UR9, c[0x0][0x388] ;  /* 0x00007100ff0977ac */ /* 0x000ea20008000800 */
[----:B0-----:R-:W3:Y:S04]  /*0050*/  LDG.E R2, desc[UR4][R2.64] ;  /* 0x0000000402027981 */ /* 0x001ee8000c1e1900 */
[----:B------:R-:W1:Y:S01]  /*0060*/  S2UR UR6, SR_CTAID.X ;  /* 0x00000000000679c3 */ /* 0x000e620000002500 */
[----:B------:R-:W0:Y:S07]  /*0070*/  S2R R7, SR_TID.Y ;  /* 0x0000000000077919 */ /* 0x000e2e0000002200 */
[----:B------:R-:W1:Y:S08]  /*0080*/  LDC R0, c[0x0][0x360] ;  /* 0x0000d800ff007b82 */ /* 0x000e700000000800 */
[----:B------:R-:W0:Y:S08]  /*0090*/  S2UR UR7, SR_CTAID.Y ;  /* 0x00000000000779c3 */ /* 0x000e300000002600 */
[----:B------:R-:W0:Y:S01]  /*00a0*/  LDC R4, c[0x0][0x364] ;  /* 0x0000d900ff047b82 */ /* 0x000e220000000800 */
[----:B------:R-:W4:Y:S01]  /*00b0*/  LDCU UR8, c[0x0][0x370] ;  /* 0x00006e00ff0877ac */ /* 0x000f220008000800 */
[----:B-1----:R-:W-:-:S02]  /*00c0*/  IMAD R0, R0, UR6, R5 ;  /* 0x0000000600007c24 */ /* 0x002fc4000f8e0205 */
[----:B0-----:R-:W-:-:S04]  /*00d0*/  IMAD R5, R4, UR7, R7 ;  /* 0x0000000704057c24 */ /* 0x001fc8000f8e0207 */
[----:B----4-:R-:W-:Y:S01]  /*00e0*/  IMAD R0, R5, UR8, R0 ;  /* 0x0000000805007c24 */ /* 0x010fe2000f8e0200 */
[----:B---3--:R-:W-:-:S04]  /*00f0*/  ISETP.GE.AND P0, PT, R2, 0x2, PT ;  /* 0x000000020200780c */ /* 0x008fc80003f06270 */
[----:B--2---:R-:W-:-:S13]  /*0100*/  ISETP.GE.OR P0, PT, R0, UR9, !P0 ;  /* 0x0000000900007c0c */ /* 0x004fda000c706670 */
[----:B------:R-:W-:Y:S05]  /*0110*/  @P0 EXIT ;  /* 0x000000000000094d */ /* 0x000fea0003800000 */
[----:B------:R-:W0:Y:S01]  /*0120*/  LDC.64 R2, c[0x0][0x380] ;  /* 0x0000e000ff027b82 */ /* 0x000e220000000a00 */
[----:B------:R-:W-:Y:S02]  /*0130*/  IMAD.MOV.U32 R5, RZ, RZ, 0x2 ;  /* 0x00000002ff057424 */ /* 0x000fe400078e00ff */
[----:B0-----:R-:W-:-:S07]  /*0140*/  IMAD.WIDE R2, R0, 0x4, R2 ;  /* 0x0000000400027825 */ /* 0x001fce00078e0202 */
.L_x_8:
[-C--:B------:R-:W-:Y:S01]  /*0150*/  IABS R8, R5.reuse ;  /* 0x0000000500087213 */ /* 0x080fe20000000000 */
[----:B------:R-:W0:Y:S01]  /*0160*/  LDCU UR6, c[0x0][0x388] ;  /* 0x00007100ff0677ac */ /* 0x000e220008000800 */
[----:B------:R-:W-:Y:S01]  /*0170*/  IABS R10, R5 ;  /* 0x00000005000a7213 */ /* 0x000fe20000000000 */
[----:B------:R-:W-:Y:S01]  /*0180*/  BSSY.RECONVERGENT B0, `(.L_x_2) ;  /* 0x0000025000007945 */ /* 0x000fe20003800200 */
[----:B------:R-:W1:Y:S01]  /*0190*/  I2F.RP R4, R8 ;  /* 0x0000000800047306 */ /* 0x000e620000209400 */
[----:B------:R-:W-:Y:S02]  /*01a0*/  ISETP.GE.AND P1, PT, R0, RZ, PT ;  /* 0x000000ff0000720c */ /* 0x000fe40003f26270 */
[----:B------:R-:W-:-:S05]  /*01b0*/  IMAD.MOV R10, RZ, RZ, -R10 ;  /* 0x000000ffff0a7224 */ /* 0x000fca00078e0a0a */
[----:B-1----:R-:W1:Y:S02]  /*01c0*/  MUFU.RCP R4, R4 ;  /* 0x0000000400047308 */ /* 0x002e640000001000 */
[----:B-1----:R-:W-:Y:S01]  /*01d0*/  VIADD R6, R4, 0xffffffe ;  /* 0x0ffffffe04067836 */ /* 0x002fe20000000000 */
[----:B------:R-:W-:-:S05]  /*01e0*/  IABS R4, R0 ;  /* 0x0000000000047213 */ /* 0x000fca0000000000 */
[----:B------:R1:W2:Y:S02]  /*01f0*/  F2I.FTZ.U32.TRUNC.NTZ R7, R6 ;  /* 0x0000000600077305 */ /* 0x0002a4000021f000 */
[----:B-1----:R-:W-:Y:S02]  /*0200*/  IMAD.MOV.U32 R6, RZ, RZ, RZ ;  /* 0x000000ffff067224 */ /* 0x002fe400078e00ff */
[----:B--2---:R-:W-:-:S04]  /*0210*/  IMAD.MOV R9, RZ, RZ, -R7 ;  /* 0x000000ffff097224 */ /* 0x004fc800078e0a07 */
[----:B------:R-:W-:-:S04]  /*0220*/  IMAD R9, R9, R8, RZ ;  /* 0x0000000809097224 */ /* 0x000fc800078e02ff */
[----:B------:R-:W-:-:S04]  /*0230*/  IMAD.HI.U32 R7, R7, R9, R6 ;  /* 0x0000000907077227 */ /* 0x000fc800078e0006 */
[----:B------:R-:W-:Y:S02]  /*0240*/  IMAD.MOV.U32 R9, RZ, RZ, R10 ;  /* 0x000000ffff097224 */ /* 0x000fe400078e000a */
[----:B------:R-:W-:-:S04]  /*0250*/  IMAD.HI.U32 R7, R7, R4, RZ ;  /* 0x0000000407077227 */ /* 0x000fc800078e00ff */
[----:B------:R-:W-:-:S05]  /*0260*/  IMAD R7, R7, R9, R4 ;  /* 0x0000000907077224 */ /* 0x000fca00078e0204 */
[----:B------:R-:W-:-:S13]  /*0270*/  ISETP.GT.U32.AND P0, PT, R8, R7, PT ;  /* 0x000000070800720c */ /* 0x000fda0003f04070 */
[----:B------:R-:W-:Y:S01]  /*0280*/  @!P0 IMAD.IADD R7, R7, 0x1, -R8 ;  /* 0x0000000107078824 */ /* 0x000fe200078e0a08 */
[----:B------:R-:W-:-:S04]  /*0290*/  ISETP.NE.AND P0, PT, R5, RZ, PT ;  /* 0x000000ff0500720c */ /* 0x000fc80003f05270 */
[----:B------:R-:W-:-:S13]  /*02a0*/  ISETP.GT.U32.AND P2, PT, R8, R7, PT ;  /* 0x000000070800720c */ /* 0x000fda0003f44070 */
[----:B------:R-:W-:-:S05]  /*02b0*/  @!P2 IADD3 R7, PT, PT, R7, -R8, RZ ;  /* 0x800000080707a210 */ /* 0x000fca0007ffe0ff */
[----:B------:R-:W-:Y:S01]  /*02c0*/  @!P1 IMAD.MOV R7, RZ, RZ, -R7 ;  /* 0x000000ffff079224 */ /* 0x000fe200078e0a07 */
[----:B------:R-:W-:-:S04]  /*02d0*/  @!P0 LOP3.LUT R7, RZ, R5, RZ, 0x33, !PT ;  /* 0x00000005ff078212 */ /* 0x000fc800078e33ff */
[----:B------:R-:W-:Y:S02]  /*02e0*/  LOP3.LUT R6, RZ, R7, RZ, 0x33, !PT ;  /* 0x00000007ff067212 */ /* 0x000fe400078e33ff */
[----:B------:R-:W-:-:S05]  /*02f0*/  IADD3 R9, PT, PT, -R7, R5, R0 ;  /* 0x0000000507097210 */ /* 0x000fca0007ffe100 */
[----:B------:R-:W-:Y:S01]  /*0300*/  IMAD.IADD R9, R6, 0x1, R9 ;  /* 0x0000000106097824 */ /* 0x000fe200078e0209 */
[----:B------:R-:W-:-:S04]  /*0310*/  SHF.R.U32.HI R6, RZ, 0x1, R5 ;  /* 0x00000001ff067819 */ /* 0x000fc80000011605 */
[----:B0-----:R-:W-:-:S04]  /*0320*/  ISETP.GE.AND P0, PT, R9, UR6, PT ;  /* 0x0000000609007c0c */ /* 0x001fc8000bf06270 */
[----:B------:R-:W-:-:S13]  /*0330*/  ISETP.GE.OR P0, PT, R7, R6, P0 ;  /* 0x000000060700720c */ /* 0x000fda0000706670 */
[----:B-----5:R-:W-:Y:S05]  /*0340*/  @P0 BRA `(.L_x_3) ;  /* 0x0000000000200947 */ /* 0x020fea0003800000 */
[----:B------:R-:W0:Y:S02]  /*0350*/  LDC.64 R6, c[0x0][0x380] ;  /* 0x0000e000ff067b82 */ /* 0x000e240000000a00 */
[----:B0-----:R-:W-:Y:S02]  /*0360*/  IMAD.WIDE R6, R9, 0x4, R6 ;  /* 0x0000000409067825 */ /* 0x001fe400078e0206 */
[----:B------:R-:W2:Y:S04]  /*0370*/  LDG.E R9, desc[UR4][R2.64] ;  /* 0x0000000402097981 */ /* 0x000ea8000c1e1900 */
[----:B------:R-:W2:Y:S02]  /*0380*/  LDG.E R8, desc[UR4][R6.64] ;  /* 0x0000000406087981 */ /* 0x000ea4000c1e1900 */
[----:B--2---:R-:W-:-:S13]  /*0390*/  ISETP.GE.AND P0, PT, R8, R9, PT ;  /* 0x000000090800720c */ /* 0x004fda0003f06270 */
[----:B------:R-:W-:Y:S05]  /*03a0*/  @P0 BRA `(.L_x_3) ;  /* 0x0000000000080947 */ /* 0x000fea0003800000 */
[----:B------:R0:W5:Y:S04]  /*03b0*/  ATOMG.E.EXCH.STRONG.GPU PT, RZ, desc[UR4][R6.64], R9 ;  /* 0x8000000906ff79a8 */ /* 0x000168000c1ef104 */
[----:B------:R0:W5:Y:S02]  /*03c0*/  ATOMG.E.EXCH.STRONG.GPU PT, RZ, desc[UR4][R2.64], R8 ;  /* 0x8000000802ff79a8 */ /* 0x000164000c1ef104 */
.L_x_3:
[----:B------:R-:W-:Y:S05]  /*03d0*/  BSYNC.RECONVERGENT B0 ;  /* 0x0000000000007941 */ /* 0x000fea0003800200 */
.L_x_2:
[----:B------:R-:W-:Y:S01]  /*03e0*/  BAR.SYNC.DEFER_BLOCKING 0x0 ;  /* 0x0000000000007b1d */ /* 0x000fe20000010000 */
[----:B------:R-:W-:-:S13]  /*03f0*/  ISETP.GE.U32.AND P0, PT, R5, 0x4, PT ;  /* 0x000000040500780c */ /* 0x000fda0003f06070 */
[----:B------:R-:W-:Y:S05]  /*0400*/  @!P0 BRA `(.L_x_4) ;  /* 0x0000000000b48947 */ /* 0x000fea0003800000 */
[----:B0-----:R-:W-:Y:S01]  /*0410*/  IMAD.MOV.U32 R6, RZ, RZ, R5 ;  /* 0x000000ffff067224 */ /* 0x001fe200078e0005 */
[----:B------:R-:W0:Y:S06]  /*0420*/  LDCU UR6, c[0x0][0x388] ;  /* 0x00007100ff0677ac */ /* 0x000e2c0008000800 */
.L_x_7:
[--C-:B------:R-:W-:Y:S01]  /*0430*/  IMAD.MOV.U32 R7, RZ, RZ, R6.reuse ;  /* 0x000000ffff077224 */ /* 0x100fe200078e0006 */
[----:B------:R-:W-:Y:S01]  /*0440*/  SHF.R.U32.HI R6, RZ, 0x1, R6 ;  /* 0x00000001ff067819 */ /* 0x000fe20000011606 */
[----:B------:R-:W-:Y:S01]  /*0450*/  BSSY.RECONVERGENT B0, `(.L_x_5) ;  /* 0x0000025000007945 */ /* 0x000fe20003800200 */
[----:B------:R-:W-:Y:S02]  /*0460*/  IABS R14, R0 ;  /* 0x00000000000e7213 */ /* 0x000fe40000000000 */
[-C--:B------:R-:W-:Y:S02]  /*0470*/  IABS R12, R6.reuse ;  /* 0x00000006000c7213 */ /* 0x080fe40000000000 */
[----:B------:R-:W-:Y:S02]  /*0480*/  IABS R13, R6 ;  /* 0x00000006000d7213 */ /* 0x000fe40000000000 */
[----:B0-----:R-:W1:Y:S08]  /*0490*/  I2F.RP R10, R12 ;  /* 0x0000000c000a7306 */ /* 0x001e700000209400 */
[----:B-1----:R-:W1:Y:S02]  /*04a0*/  MUFU.RCP R10, R10 ;  /* 0x0000000a000a7308 */ /* 0x002e640000001000 */
[----:B-1----:R-:W-:-:S02]  /*04b0*/  VIADD R8, R10, 0xffffffe ;  /* 0x0ffffffe0a087836 */ /* 0x002fc40000000000 */
[----:B------:R-:W-:-:S04]  /*04c0*/  IMAD.MOV R10, RZ, RZ, -R13 ;  /* 0x000000ffff0a7224 */ /* 0x000fc800078e0a0d */
[----:B------:R1:W2:Y:S02]  /*04d0*/  F2I.FTZ.U32.TRUNC.NTZ R9, R8 ;  /* 0x0000000800097305 */ /* 0x0002a4000021f000 */
[----:B-1----:R-:W-:Y:S01]  /*04e0*/  IMAD.MOV.U32 R8, RZ, RZ, RZ ;  /* 0x000000ffff087224 */ /* 0x002fe200078e00ff */
[----:B--2---:R-:W-:-:S05]  /*04f0*/  IADD3 R11, PT, PT, RZ, -R9, RZ ;  /* 0x80000009ff0b7210 */ /* 0x004fca0007ffe0ff */
[----:B------:R-:W-:-:S04]  /*0500*/  IMAD R11, R11, R12, RZ ;  /* 0x0000000c0b0b7224 */ /* 0x000fc800078e02ff */
[----:B------:R-:W-:Y:S01]  /*0510*/  IMAD.HI.U32 R9, R9, R11, R8 ;  /* 0x0000000b09097227 */ /* 0x000fe200078e0008 */
[----:B------:R-:W-:-:S03]  /*0520*/  SHF.R.U32.HI R8, RZ, 0x2, R7 ;  /* 0x00000002ff087819 */ /* 0x000fc60000011607 */
[----:B------:R-:W-:Y:S02]  /*0530*/  IMAD.MOV.U32 R11, RZ, RZ, R14 ;  /* 0x000000ffff0b7224 */ /* 0x000fe400078e000e */
[----:B------:R-:W-:-:S04]  /*0540*/  IMAD.HI.U32 R9, R9, R4, RZ ;  /* 0x0000000409097227 */ /* 0x000fc800078e00ff */
[----:B------:R-:W-:Y:S02]  /*0550*/  IMAD R9, R9, R10, R11 ;  /* 0x0000000a09097224 */ /* 0x000fe400078e020b */
[----:B------:R-:W-:-:S03]  /*0560*/  IMAD.IADD R10, R0, 0x1, R8 ;  /* 0x00000001000a7824 */ /* 0x000fc600078e0208 */
[----:B------:R-:W-:-:S13]  /*0570*/  ISETP.GT.U32.AND P0, PT, R12, R9, PT ;  /* 0x000000090c00720c */ /* 0x000fda0003f04070 */
[----:B------:R-:W-:Y:S01]  /*0580*/  @!P0 IMAD.IADD R9, R9, 0x1, -R12 ;  /* 0x0000000109098824 */ /* 0x000fe200078e0a0c */
[----:B------:R-:W-:-:S04]  /*0590*/  ISETP.NE.AND P0, PT, R6, RZ, PT ;  /* 0x000000ff0600720c */ /* 0x000fc80003f05270 */
[----:B------:R-:W-:-:S13]  /*05a0*/  ISETP.GT.U32.AND P2, PT, R12, R9, PT ;  /* 0x000000090c00720c */ /* 0x000fda0003f44070 */
[----:B------:R-:W-:-:S05]  /*05b0*/  @!P2 IMAD.IADD R9, R9, 0x1, -R12 ;  /* 0x000000010909a824 */ /* 0x000fca00078e0a0c */
[----:B------:R-:W-:Y:S02]  /*05c0*/  @!P1 IADD3 R9, PT, PT, -R9, RZ, RZ ;  /* 0x000000ff09099210 */ /* 0x000fe40007ffe1ff */
[----:B------:R-:W-:-:S04]  /*05d0*/  @!P0 LOP3.LUT R9, RZ, R6, RZ, 0x33, !PT ;  /* 0x00000006ff098212 */ /* 0x000fc800078e33ff */
[----:B------:R-:W-:-:S04]  /*05e0*/  ISETP.GE.AND P0, PT, R9, R8, PT ;  /* 0x000000080900720c */ /* 0x000fc80003f06270 */
[----:B0-----:R-:W-:-:S13]  /*05f0*/  ISETP.GE.OR P0, PT, R10, UR6, P0 ;  /* 0x000000060a007c0c */ /* 0x001fda0008706670 */
[----:B------:R-:W-:Y:S05]  /*0600*/  @P0 BRA `(.L_x_6) ;  /* 0x0000000000240947 */ /* 0x000fea0003800000 */
[----:B------:R-:W-:Y:S01]  /*0610*/  LOP3.LUT R9, R7, 0xfffffffc, RZ, 0xc0, !PT ;  /* 0xfffffffc07097812 */ /* 0x000fe200078ec0ff */
[----:B------:R-:W2:Y:S03]  /*0620*/  LDG.E R11, desc[UR4][R2.64] ;  /* 0x00000004020b7981 */ /* 0x000ea6000c1e1900 */
[----:B------:R-:W-:-:S05]  /*0630*/  IADD3 R8, P0, PT, R2, R9, RZ ;  /* 0x0000000902087210 */ /* 0x000fca0007f1e0ff */
[----:B------:R-:W-:-:S05]  /*0640*/  IMAD.X R9, RZ, RZ, R3, P0 ;  /* 0x000000ffff097224 */ /* 0x000fca00000e0603 */
[----:B------:R-:W2:Y:S02]  /*0650*/  LDG.E R10, desc[UR4][R8.64] ;  /* 0x00000004080a7981 */ /* 0x000ea4000c1e1900 */
[----:B--2---:R-:W-:-:S13]  /*0660*/  ISETP.GE.AND P0, PT, R10, R11, PT ;  /* 0x0000000b0a00720c */ /* 0x004fda0003f06270 */
[----:B------:R-:W-:Y:S05]  /*0670*/  @P0 BRA `(.L_x_6) ;  /* 0x0000000000080947 */ /* 0x000fea0003800000 */
[----:B------:R0:W5:Y:S04]  /*0680*/  ATOMG.E.EXCH.STRONG.GPU PT, RZ, desc[UR4][R8.64], R11 ;  /* 0x8000000b08ff79a8 */ /* 0x000168000c1ef104 */
[----:B------:R0:W5:Y:S02]  /*0690*/  ATOMG.E.EXCH.STRONG.GPU PT, RZ, desc[UR4][R2.64], R10 ;  /* 0x8000000a02ff79a8 */ /* 0x000164000c1ef104 */
.L_x_6:
[----:B------:R-:W-:Y:S05]  /*06a0*/  BSYNC.RECONVERGENT B0 ;  /* 0x0000000000007941 */ /* 0x000fea0003800200 */
.L_x_5:
[----:B------:R-:W-:Y:S01]  /*06b0*/  BAR.SYNC.DEFER_BLOCKING 0x0 ;  /* 0x0000000000007b1d */ /* 0x000fe20000010000 */
[----:B------:R-:W-:-:S13]  /*06c0*/  ISETP.GT.U32.AND P0, PT, R7, 0x7, PT ;  /* 0x000000070700780c */ /* 0x000fda0003f04070 */
[----:B------:R-:W-:Y:S05]  /*06d0*/  @P0 BRA `(.L_x_7) ;  /* 0xfffffffc00540947 */ /* 0x000fea000383ffff */
.L_x_4:
[----:B0-----:R-:W0:Y:S08]  /*06e0*/  LDC.64 R6, c[0x4][RZ] ;  /* 0x01000000ff067b82 */ /* 0x001e300000000a00 */
[----:B------:R-:W-:Y:S06]  /*06f0*/  BAR.SYNC.DEFER_BLOCKING 0x0 ;  /* 0x0000000000007b1d */ /* 0x000fec0000010000 */
[----:B0-----:R-:W2:Y:S01]  /*0700*/  LDG.E R6, desc[UR4][R6.64] ;  /* 0x0000000406067981 */ /* 0x001ea2000c1e1900 */
[----:B------:R-:W-:-:S05]  /*0710*/  IMAD.SHL.U32 R5, R5, 0x2, RZ ;  /* 0x0000000205057824 */ /* 0x000fca00078e00ff */
[----:B--2---:R-:W-:-:S13]  /*0720*/  ISETP.GT.AND P0, PT, R5, R6, PT ;  /* 0x000000060500720c */ /* 0x004fda0003f04270 */
[----:B------:R-:W-:Y:S05]  /*0730*/  @!P0 BRA `(.L_x_8) ;  /* 0xfffffff800848947 */ /* 0x000fea000383ffff */
[----:B------:R-:W-:Y:S05]  /*0740*/  EXIT ;  /* 0x000000000000794d */ /* 0x000fea0003800000 */
.L_x_9:
        /* <DEDUP_REMOVED lines=11> */
.L_x_12:


//--------------------- .nv.global.init           --------------------------
	.section	.nv.global.init,"aw",@progbits
	.align	4
.nv.global.init:
	.type		THREADS_IN_BLOCK,@object
	.size		THREADS_IN_BLOCK,(.L_0 - THREADS_IN_BLOCK)
THREADS_IN_BLOCK:
        /*0000*/ 	.byte	0x00, 0x04, 0x00, 0x00
.L_0:


//--------------------- .nv.shared.reserved.0     --------------------------
	.section	.nv.shared.reserved.0,"aw",@nobits
	.weak		__nv_reservedSMEM_offset_0_alias
	.size		__nv_reservedSMEM_offset_0_alias, 0, 64
	.other		__nv_reservedSMEM_offset_0_alias,@"STO_CUDA_RESERVED_SHARED STV_DEFAULT"
__nv_reservedSMEM_offset_0_alias:
	.zero		0
	.zero		64


//--------------------- .nv.constant0.bitonic_triangle_merge --------------------------
	.section	.nv.constant0.bitonic_triangle_merge,"a",@progbits
	.sectionflags	@""
	.align	4
.nv.constant0.bitonic_triangle_merge:
	.zero		912


//--------------------- .nv.constant0.bitonic_merge --------------------------
	.section	.nv.constant0.bitonic_merge,"a",@progbits
	.sectionflags	@""
	.align	4
.nv.constant0.bitonic_merge:
	.zero		912


//--------------------- .nv.constant0.bitonic_sort --------------------------
	.section	.nv.constant0.bitonic_sort,"a",@progbits
	.sectionflags	@""
	.align	4
.nv.constant0.bitonic_sort:
	.zero		908


//--------------------- SYMBOLS --------------------------

	.type		.nv.reservedSmem.offset0,@object
	.size		.nv.reservedSmem.offset0,0x4
